	.headerflags	@"EF_CUDA_TEXMODE_UNIFIED EF_CUDA_64BIT_ADDRESS EF_CUDA_ACCELERATORS EF_CUDA_SM90 EF_CUDA_VIRTUAL_SM(EF_CUDA_SM90)"
	.elftype	@"ET_EXEC"


//--------------------- .nv.info                  --------------------------
	.section	.nv.info,"",@"SHT_CUDA_INFO"
	.align	4


	//----- nvinfo : EIATTR_REGCOUNT
	.align		4
        /*0000*/ 	.byte	0x04, 0x2f
        /*0002*/ 	.short	(.L_3 - .L_2)
	.align		4
.L_2:
        /*0004*/ 	.word	index@(triton_poi_fused__native_batch_norm_legit_no_training_relu_4)
        /*0008*/ 	.word	0x00000030


	//----- nvinfo : EIATTR_MIN_STACK_SIZE
	.align		4
.L_3:
        /*000c*/ 	.byte	0x04, 0x12
        /*000e*/ 	.short	(.L_5 - .L_4)
	.align		4
.L_4:
        /*0010*/ 	.word	index@(triton_poi_fused__native_batch_norm_legit_no_training_relu_4)
        /*0014*/ 	.word	0x00000000


	//----- nvinfo : EIATTR_FRAME_SIZE
	.align		4
.L_5:
        /*0018*/ 	.byte	0x04, 0x11
        /*001a*/ 	.short	(.L_7 - .L_6)
	.align		4
.L_6:
        /*001c*/ 	.word	index@(triton_poi_fused__native_batch_norm_legit_no_training_relu_4)
        /*0020*/ 	.word	0x00000000


	//----- nvinfo : EIATTR_MIN_STACK_SIZE
	.align		4
.L_7:
        /*0024*/ 	.byte	0x04, 0x12
        /*0026*/ 	.short	(.L_9 - .L_8)
	.align		4
.L_8:
        /*0028*/ 	.word	index@(triton_poi_fused__native_batch_norm_legit_no_training_relu_4)
        /*002c*/ 	.word	0x00000000
.L_9:


//--------------------- .nv.info.triton_poi_fused__native_batch_norm_legit_no_training_relu_4 --------------------------
	.section	.nv.info.triton_poi_fused__native_batch_norm_legit_no_training_relu_4,"",@"SHT_CUDA_INFO"
	.sectionflags	@""
	.align	4


	//----- nvinfo : EIATTR_CUDA_API_VERSION
	.align		4
        /*0000*/ 	.byte	0x04, 0x37
        /*0002*/ 	.short	(.L_11 - .L_10)
.L_10:
        /*0004*/ 	.word	0x0000007c


	//----- nvinfo : EIATTR_KPARAM_INFO
	.align		4
.L_11:
        /*0008*/ 	.byte	0x04, 0x17
        /*000a*/ 	.short	(.L_13 - .L_12)
.L_12:
        /*000c*/ 	.word	0x00000000
        /*0010*/ 	.short	0x0006
        /*0012*/ 	.short	0x0030
        /*0014*/ 	.byte	0x00, 0xf0, 0x11, 0x00


	//----- nvinfo : EIATTR_KPARAM_INFO
	.align		4
.L_13:
        /*0018*/ 	.byte	0x04, 0x17
        /*001a*/ 	.short	(.L_15 - .L_14)
.L_14:
        /*001c*/ 	.word	0x00000000
        /*0020*/ 	.short	0x0005
        /*0022*/ 	.short	0x0028
        /*0024*/ 	.byte	0x00, 0xf4, 0x21, 0x00


	//----- nvinfo : EIATTR_KPARAM_INFO
	.align		4
.L_15:
        /*0028*/ 	.byte	0x04, 0x17
        /*002a*/ 	.short	(.L_17 - .L_16)
.L_16:
        /*002c*/ 	.word	0x00000000
        /*0030*/ 	.short	0x0004
        /*0032*/ 	.short	0x0020
        /*0034*/ 	.byte	0x00, 0xf4, 0x21, 0x00


	//----- nvinfo : EIATTR_KPARAM_INFO
	.align		4
.L_17:
        /*0038*/ 	.byte	0x04, 0x17
        /*003a*/ 	.short	(.L_19 - .L_18)
.L_18:
        /*003c*/ 	.word	0x00000000
        /*0040*/ 	.short	0x0003
        /*0042*/ 	.short	0x0018
        /*0044*/ 	.byte	0x00, 0xf4, 0x21, 0x00


	//----- nvinfo : EIATTR_KPARAM_INFO
	.align		4
.L_19:
        /*0048*/ 	.byte	0x04, 0x17
        /*004a*/ 	.short	(.L_21 - .L_20)
.L_20:
        /*004c*/ 	.word	0x00000000
        /*0050*/ 	.short	0x0002
        /*0052*/ 	.short	0x0010
        /*0054*/ 	.byte	0x00, 0xf4, 0x21, 0x00


	//----- nvinfo : EIATTR_KPARAM_INFO
	.align		4
.L_21:
        /*0058*/ 	.byte	0x04, 0x17
        /*005a*/ 	.short	(.L_23 - .L_22)
.L_22:
        /*005c*/ 	.word	0x00000000
        /*0060*/ 	.short	0x0001
        /*0062*/ 	.short	0x0008
        /*0064*/ 	.byte	0x00, 0xf4, 0x21, 0x00


	//----- nvinfo : EIATTR_KPARAM_INFO
	.align		4
.L_23:
        /*0068*/ 	.byte	0x04, 0x17
        /*006a*/ 	.short	(.L_25 - .L_24)
.L_24:
        /*006c*/ 	.word	0x00000000
        /*0070*/ 	.short	0x0000
        /*0072*/ 	.short	0x0000
        /*0074*/ 	.byte	0x00, 0xf4, 0x21, 0x00


	//----- nvinfo : EIATTR_SPARSE_MMA_MASK
	.align		4
.L_25:
        /*0078*/ 	.byte	0x03, 0x50
        /*007a*/ 	.short	0x0000


	//----- nvinfo : EIATTR_MAXREG_COUNT
	.align		4
        /*007c*/ 	.byte	0x03, 0x1b
        /*007e*/ 	.short	0x00ff


	//----- nvinfo : EIATTR_EXIT_INSTR_OFFSETS
	.align		4
        /*0080*/ 	.byte	0x04, 0x1c
        /*0082*/ 	.short	(.L_27 - .L_26)


	//   ....[0]....
.L_26:
        /*0084*/ 	.word	0x00000ea0


	//   ....[1]....
        /*0088*/ 	.word	0x00000ec0


	//----- nvinfo : EIATTR_REQNTID
	.align		4
.L_27:
        /*008c*/ 	.byte	0x04, 0x10
        /*008e*/ 	.short	(.L_29 - .L_28)
.L_28:
        /*0090*/ 	.word	0x00000080
        /*0094*/ 	.word	0x00000001
        /*0098*/ 	.word	0x00000001


	//----- nvinfo : EIATTR_CBANK_PARAM_SIZE
	.align		4
.L_29:
        /*009c*/ 	.byte	0x03, 0x19
        /*009e*/ 	.short	0x0034


	//----- nvinfo : EIATTR_PARAM_CBANK
	.align		4
        /*00a0*/ 	.byte	0x04, 0x0a
        /*00a2*/ 	.short	(.L_31 - .L_30)
	.align		4
.L_30:
        /*00a4*/ 	.word	index@(.nv.constant0.triton_poi_fused__native_batch_norm_legit_no_training_relu_4)
        /*00a8*/ 	.short	0x0210
        /*00aa*/ 	.short	0x0034


	//----- nvinfo : EIATTR_SW_WAR
	.align		4
.L_31:
        /*00ac*/ 	.byte	0x04, 0x36
        /*00ae*/ 	.short	(.L_33 - .L_32)
.L_32:
        /*00b0*/ 	.word	0x00000008
.L_33:


//--------------------- .nv.callgraph             --------------------------
	.section	.nv.callgraph,"",@"SHT_CUDA_CALLGRAPH"
	.align	4
	.sectionentsize	8
	.align		4
        /*0000*/ 	.word	0x00000000
	.align		4
        /*0004*/ 	.word	0xffffffff
	.align		4
        /*0008*/ 	.word	0x00000000
	.align		4
        /*000c*/ 	.word	0xfffffffe
	.align		4
        /*0010*/ 	.word	0x00000000
	.align		4
        /*0014*/ 	.word	0xfffffffd
	.align		4
        /*0018*/ 	.word	0x00000000
	.align		4
        /*001c*/ 	.word	0xfffffffc


//--------------------- .nv.constant4             --------------------------
	.section	.nv.constant4,"a",@progbits
	.align	8
	.align		8
.nv.constant4:
        /*0000*/ 	.dword	_$_str
	.align		8
        /*0008*/ 	.dword	_$_str_$_2


//--------------------- .text.triton_poi_fused__native_batch_norm_legit_no_training_relu_4 --------------------------
	.section	.text.triton_poi_fused__native_batch_norm_legit_no_training_relu_4,"ax",@progbits
	.align	128
        .global         triton_poi_fused__native_batch_norm_legit_no_training_relu_4
        .type           triton_poi_fused__native_batch_norm_legit_no_training_relu_4,@function
        .size           triton_poi_fused__native_batch_norm_legit_no_training_relu_4,(.L_x_1 - triton_poi_fused__native_batch_norm_legit_no_training_relu_4)
        .other          triton_poi_fused__native_batch_norm_legit_no_training_relu_4,@"STO_CUDA_ENTRY STV_DEFAULT"
triton_poi_fused__native_batch_norm_legit_no_training_relu_4:
.text.triton_poi_fused__native_batch_norm_legit_no_training_relu_4:
[----:B------:R-:W0:Y:S01]  /*0000*/  LDC R1, c[0x0][0x28] ;  /* 0x00000a00ff017b82 */ /* 0x000e220000000800 */
[----:B------:R-:W1:Y:S01]  /*0010*/  S2R R0, SR_TID.X ;  /* 0x0000000000007919 */ /* 0x000e620000002100 */
[----:B------:R-:W-:-:S06]  /*0020*/  HFMA2.MMA R24, -RZ, RZ, 0, 0 ;  /* 0x00000000ff187435 */ /* 0x000fcc00000001ff */
[----:B------:R-:W2:Y:S01]  /*0030*/  LDC.64 R2, c[0x0][0x220] ;  /* 0x00008800ff027b82 */ /* 0x000ea20000000a00 */
[----:B------:R-:W-:Y:S01]  /*0040*/  MOV R4, RZ ;  /* 0x000000ff00047202 */ /* 0x000fe20000000f00 */
[----:B------:R-:W3:Y:S01]  /*0050*/  S2R R25, SR_CTAID.X ;  /* 0x0000000000197919 */ /* 0x000ee20000002500 */
[----:B------:R-:W-:Y:S01]  /*0060*/  ULDC.64 UR4, c[0x0][0x208] ;  /* 0x0000820000047ab9 */ /* 0x000fe20000000a00 */
[----:B------:R-:W-:Y:S01]  /*0070*/  HFMA2.MMA R28, -RZ, RZ, 0, 0 ;  /* 0x00000000ff1c7435 */ /* 0x000fe200000001ff */
[----:B------:R-:W-:Y:S02]  /*0080*/  CS2R R38, SRZ ;  /* 0x0000000000267805 */ /* 0x000fe4000001ff00 */
[----:B------:R-:W-:Y:S02]  /*0090*/  CS2R R22, SRZ ;  /* 0x0000000000167805 */ /* 0x000fe4000001ff00 */
[----:B------:R-:W-:Y:S02]  /*00a0*/  CS2R R18, SRZ ;  /* 0x0000000000127805 */ /* 0x000fe4000001ff00 */
[----:B------:R-:W-:Y:S01]  /*00b0*/  CS2R R20, SRZ ;  /* 0x0000000000147805 */ /* 0x000fe2000001ff00 */
[----:B------:R-:W4:Y:S01]  /*00c0*/  LDC.64 R26, c[0x0][0x210] ;  /* 0x00008400ff1a7b82 */ /* 0x000f220000000a00 */
[----:B------:R-:W-:-:S02]  /*00d0*/  CS2R R12, SRZ ;  /* 0x00000000000c7805 */ /* 0x000fc4000001ff00 */
[----:B------:R-:W-:-:S05]  /*00e0*/  CS2R R14, SRZ ;  /* 0x00000000000e7805 */ /* 0x000fca000001ff00 */
[----:B------:R-:W5:Y:S01]  /*00f0*/  LDC.64 R16, c[0x0][0x230] ;  /* 0x00008c00ff107b82 */ /* 0x000f620000000a00 */
[----:B-1----:R-:W-:-:S04]  /*0100*/  SHF.L.U32 R0, R0, 0x2, RZ ;  /* 0x0000000200007819 */ /* 0x002fc800000006ff */
[----:B------:R-:W-:-:S04]  /*0110*/  LOP3.LUT R0, R0, 0x1fc, RZ, 0xc0, !PT ;  /* 0x000001fc00007812 */ /* 0x000fc800078ec0ff */
[----:B---3--:R-:W-:-:S04]  /*0120*/  LEA R25, R25, R0, 0xa ;  /* 0x0000000019197211 */ /* 0x008fc800078e50ff */
[C---:B------:R-:W-:Y:S01]  /*0130*/  ISETP.GE.AND P1, PT, R25.reuse, 0x5d0600, PT ;  /* 0x005d06001900780c */ /* 0x040fe20003f26270 */
[----:B------:R-:W-:Y:S01]  /*0140*/  IMAD.HI R0, R25, -0x7be77d73, R24 ;  /* 0x8418828d19007827 */ /* 0x000fe200078e0218 */
[----:B------:R-:W-:-:S04]  /*0150*/  IADD3 R29, R25, 0x200, RZ ;  /* 0x00000200191d7810 */ /* 0x000fc80007ffe0ff */
[----:B------:R-:W-:-:S04]  /*0160*/  SHF.R.U32.HI R5, RZ, 0x1f, R0 ;  /* 0x0000001fff057819 */ /* 0x000fc80000011600 */
[----:B------:R-:W-:-:S05]  /*0170*/  LEA.HI.SX32 R5, R0, R5, 0x13 ;  /* 0x0000000500057211 */ /* 0x000fca00078f9aff */
[----:B------:R-:W-:-:S05]  /*0180*/  IMAD.HI R0, R5, 0x2aaaaaab, RZ ;  /* 0x2aaaaaab05007827 */ /* 0x000fca00078e02ff */
[----:B------:R-:W-:-:S04]  /*0190*/  SHF.R.U32.HI R7, RZ, 0x1f, R0 ;  /* 0x0000001fff077819 */ /* 0x000fc80000011600 */
[----:B------:R-:W-:-:S05]  /*01a0*/  LEA.HI R0, R0, R7, RZ, 0x1c ;  /* 0x0000000700007211 */ /* 0x000fca00078fe0ff */
[----:B------:R-:W-:-:S04]  /*01b0*/  IMAD R45, R0, -0x60, R5 ;  /* 0xffffffa0002d7824 */ /* 0x000fc800078e0205 */
[----:B--2---:R-:W-:-:S05]  /*01c0*/  IMAD.WIDE R6, R45, 0x4, R2 ;  /* 0x000000042d067825 */ /* 0x004fca00078e0202 */
[----:B------:R-:W2:Y:S01]  /*01d0*/  @!P1 LDG.E.EL R4, desc[UR4][R6.64] ;  /* 0x0000000406049981 */ /* 0x000ea2000c2e1900 */
[----:B------:R-:W-:-:S03]  /*01e0*/  IMAD.HI R0, R29, -0x7be77d73, R28 ;  /* 0x8418828d1d007827 */ /* 0x000fc600078e021c */
[----:B------:R-:W3:Y:S02]  /*01f0*/  @!P1 LDG.E.EL R39, desc[UR4][R6.64] ;  /* 0x0000000406279981 */ /* 0x000ee4000c2e1900 */
[----:B------:R-:W-:Y:S02]  /*0200*/  SHF.R.U32.HI R5, RZ, 0x1f, R0 ;  /* 0x0000001fff057819 */ /* 0x000fe40000011600 */
[----:B------:R-:W3:Y:S02]  /*0210*/  @!P1 LDG.E.EL R24, desc[UR4][R6.64] ;  /* 0x0000000406189981 */ /* 0x000ee4000c2e1900 */
[----:B------:R-:W-:Y:S02]  /*0220*/  LEA.HI.SX32 R5, R0, R5, 0x13 ;  /* 0x0000000500057211 */ /* 0x000fe400078f9aff */
[----:B------:R-:W-:Y:S01]  /*0230*/  ISETP.GE.AND P0, PT, R29, 0x5d0600, PT ;  /* 0x005d06001d00780c */ /* 0x000fe20003f06270 */
[----:B------:R1:W3:Y:S02]  /*0240*/  @!P1 LDG.E.EL R22, desc[UR4][R6.64] ;  /* 0x0000000406169981 */ /* 0x0002e4000c2e1900 */
[----:B------:R-:W-:-:S05]  /*0250*/  IMAD.HI R0, R5, 0x2aaaaaab, RZ ;  /* 0x2aaaaaab05007827 */ /* 0x000fca00078e02ff */
[----:B------:R-:W-:-:S04]  /*0260*/  SHF.R.U32.HI R9, RZ, 0x1f, R0 ;  /* 0x0000001fff097819 */ /* 0x000fc80000011600 */
[----:B------:R-:W-:Y:S02]  /*0270*/  LEA.HI R0, R0, R9, RZ, 0x1c ;  /* 0x0000000900007211 */ /* 0x000fe400078fe0ff */
[----:B------:R-:W1:Y:S03]  /*0280*/  LDC.64 R8, c[0x0][0x218] ;  /* 0x00008600ff087b82 */ /* 0x000e660000000a00 */
[----:B------:R-:W-:Y:S01]  /*0290*/  IMAD R41, R0, -0x60, R5 ;  /* 0xffffffa000297824 */ /* 0x000fe200078e0205 */
[----:B------:R-:W-:-:S03]  /*02a0*/  MOV R0, RZ ;  /* 0x000000ff00007202 */ /* 0x000fc60000000f00 */
[----:B------:R-:W-:-:S05]  /*02b0*/  IMAD.WIDE R2, R41, 0x4, R2 ;  /* 0x0000000429027825 */ /* 0x000fca00078e0202 */
[----:B------:R-:W3:Y:S04]  /*02c0*/  @!P0 LDG.E.EL R0, desc[UR4][R2.64] ;  /* 0x0000000402008981 */ /* 0x000ee8000c2e1900 */
[----:B------:R-:W3:Y:S04]  /*02d0*/  @!P0 LDG.E.EL R28, desc[UR4][R2.64] ;  /* 0x00000004021c8981 */ /* 0x000ee8000c2e1900 */
[----:B------:R-:W3:Y:S04]  /*02e0*/  @!P0 LDG.E.EL R19, desc[UR4][R2.64] ;  /* 0x0000000402138981 */ /* 0x000ee8000c2e1900 */
[----:B------:R1:W3:Y:S01]  /*02f0*/  @!P0 LDG.E.EL R20, desc[UR4][R2.64] ;  /* 0x0000000402148981 */ /* 0x0002e2000c2e1900 */
[----:B----4-:R-:W-:-:S04]  /*0300*/  IMAD.WIDE R26, R25, 0x4, R26 ;  /* 0x00000004191a7825 */ /* 0x010fc800078e021a */
[--C-:B-1----:R-:W-:Y:S01]  /*0310*/  IMAD.WIDE R6, R45, 0x4, R8.reuse ;  /* 0x000000042d067825 */ /* 0x102fe200078e0208 */
[----:B------:R-:W4:Y:S04]  /*0320*/  @!P1 LDG.E.128 R12, desc[UR4][R26.64] ;  /* 0x000000041a0c9981 */ /* 0x000f28000c1e1d00 */
[----:B------:R-:W4:Y:S01]  /*0330*/  @!P1 LDG.E.EL R18, desc[UR4][R6.64] ;  /* 0x0000000406129981 */ /* 0x000f22000c2e1900 */
[----:B0-----:R-:W0:Y:S01]  /*0340*/  LDC.64 R2, c[0x0][0x228] ;  /* 0x00008a00ff027b82 */ /* 0x001e220000000a00 */
[----:B------:R-:W-:Y:S01]  /*0350*/  HFMA2.MMA R43, -RZ, RZ, 0, 0 ;  /* 0x00000000ff2b7435 */ /* 0x000fe200000001ff */
[----:B------:R-:W-:Y:S01]  /*0360*/  CS2R R10, SRZ ;  /* 0x00000000000a7805 */ /* 0x000fe2000001ff00 */
[----:B------:R-:W4:Y:S01]  /*0370*/  @!P1 LDG.E.EL R38, desc[UR4][R6.64] ;  /* 0x0000000406269981 */ /* 0x000f22000c2e1900 */
[----:B------:R-:W-:-:S04]  /*0380*/  IMAD.WIDE R8, R41, 0x4, R8 ;  /* 0x0000000429087825 */ /* 0x000fc800078e0208 */
[----:B------:R-:W4:Y:S04]  /*0390*/  @!P1 LDG.E.EL R11, desc[UR4][R6.64] ;  /* 0x00000004060b9981 */ /* 0x000f28000c2e1900 */
[----:B------:R0:W4:Y:S01]  /*03a0*/  @!P1 LDG.E.EL R43, desc[UR4][R6.64] ;  /* 0x00000004062b9981 */ /* 0x000122000c2e1900 */
[----:B------:R-:W-:Y:S02]  /*03b0*/  CS2R R32, SRZ ;  /* 0x0000000000207805 */ /* 0x000fe4000001ff00 */
[----:B------:R-:W-:-:S04]  /*03c0*/  CS2R R30, SRZ ;  /* 0x00000000001e7805 */ /* 0x000fc8000001ff00 */
[----:B------:R-:W4:Y:S04]  /*03d0*/  @!P0 LDG.E.EL R33, desc[UR4][R8.64] ;  /* 0x0000000408218981 */ /* 0x000f28000c2e1900 */
[----:B------:R-:W4:Y:S01]  /*03e0*/  @!P0 LDG.E.EL R30, desc[UR4][R8.64] ;  /* 0x00000004081e8981 */ /* 0x000f22000c2e1900 */
[----:B0-----:R-:W-:-:S03]  /*03f0*/  IMAD.WIDE R6, R45, 0x4, R2 ;  /* 0x000000042d067825 */ /* 0x001fc600078e0202 */
[----:B------:R-:W4:Y:S01]  /*0400*/  @!P0 LDG.E.EL R31, desc[UR4][R8.64] ;  /* 0x00000004081f8981 */ /* 0x000f22000c2e1900 */
[----:B-----5:R-:W-:-:S03]  /*0410*/  IMAD.WIDE R44, R45, 0x4, R16 ;  /* 0x000000042d2c7825 */ /* 0x020fc600078e0210 */
[----:B------:R0:W5:Y:S01]  /*0420*/  @!P0 LDG.E.EL R32, desc[UR4][R8.64] ;  /* 0x0000000408208981 */ /* 0x000162000c2e1900 */
[----:B------:R-:W-:-:S04]  /*0430*/  IMAD.WIDE R2, R41, 0x4, R2 ;  /* 0x0000000429027825 */ /* 0x000fc800078e0202 */
[----:B------:R-:W-:Y:S01]  /*0440*/  IMAD.WIDE R16, R41, 0x4, R16 ;  /* 0x0000000429107825 */ /* 0x000fe200078e0210 */
[----:B------:R-:W4:Y:S01]  /*0450*/  @!P0 LDG.E.EL R23, desc[UR4][R2.64] ;  /* 0x0000000402178981 */ /* 0x000f22000c2e1900 */
[----:B0-----:R-:W-:-:S03]  /*0460*/  CS2R R8, SRZ ;  /* 0x0000000000087805 */ /* 0x001fc6000001ff00 */
[----:B------:R-:W4:Y:S04]  /*0470*/  @!P0 LDG.E.EL R10, desc[UR4][R2.64] ;  /* 0x00000004020a8981 */ /* 0x000f28000c2e1900 */
[----:B------:R-:W4:Y:S04]  /*0480*/  @!P0 LDG.E.EL R21, desc[UR4][R2.64] ;  /* 0x0000000402158981 */ /* 0x000f28000c2e1900 */
[----:B------:R0:W4:Y:S04]  /*0490*/  @!P0 LDG.E.EL R9, desc[UR4][R2.64] ;  /* 0x0000000402098981 */ /* 0x000128000c2e1900 */
[----:B------:R-:W4:Y:S01]  /*04a0*/  @!P0 LDG.E.EL R8, desc[UR4][R16.64] ;  /* 0x0000000410088981 */ /* 0x000f22000c2e1900 */
[----:B0-----:R-:W-:-:S02]  /*04b0*/  CS2R R2, SRZ ;  /* 0x0000000000027805 */ /* 0x001fc4000001ff00 */
[----:B------:R-:W-:-:S04]  /*04c0*/  CS2R R36, SRZ ;  /* 0x0000000000247805 */ /* 0x000fc8000001ff00 */
[----:B------:R-:W5:Y:S04]  /*04d0*/  @!P0 LDG.E.EL R2, desc[UR4][R16.64] ;  /* 0x0000000410028981 */ /* 0x000f68000c2e1900 */
[----:B------:R-:W5:Y:S01]  /*04e0*/  @!P0 LDG.E.EL R3, desc[UR4][R16.64] ;  /* 0x0000000410038981 */ /* 0x000f62000c2e1900 */
[----:B------:R-:W-:Y:S02]  /*04f0*/  MOV R40, RZ ;  /* 0x000000ff00287202 */ /* 0x000fe40000000f00 */
[----:B------:R-:W-:Y:S01]  /*0500*/  CS2R R34, SRZ ;  /* 0x0000000000227805 */ /* 0x000fe2000001ff00 */
[----:B------:R-:W-:Y:S01]  /*0510*/  HFMA2.MMA R5, -RZ, RZ, 0, 0 ;  /* 0x00000000ff057435 */ /* 0x000fe200000001ff */
[----:B------:R-:W5:Y:S04]  /*0520*/  @!P1 LDG.E.EL R37, desc[UR4][R6.64] ;  /* 0x0000000406259981 */ /* 0x000f68000c2e1900 */
[----:B------:R-:W5:Y:S04]  /*0530*/  @!P1 LDG.E.EL R40, desc[UR4][R6.64] ;  /* 0x0000000406289981 */ /* 0x000f68000c2e1900 */
[----:B------:R-:W5:Y:S04]  /*0540*/  @!P1 LDG.E.EL R35, desc[UR4][R6.64] ;  /* 0x0000000406239981 */ /* 0x000f68000c2e1900 */
[----:B------:R0:W5:Y:S04]  /*0550*/  @!P1 LDG.E.EL R36, desc[UR4][R6.64] ;  /* 0x0000000406249981 */ /* 0x000168000c2e1900 */
[----:B------:R-:W5:Y:S04]  /*0560*/  @!P1 LDG.E.EL R34, desc[UR4][R44.64] ;  /* 0x000000042c229981 */ /* 0x000f68000c2e1900 */
[----:B------:R-:W5:Y:S01]  /*0570*/  @!P1 LDG.E.EL R5, desc[UR4][R44.64] ;  /* 0x000000042c059981 */ /* 0x000f62000c2e1900 */
[----:B0-----:R-:W-:-:S06]  /*0580*/  CS2R R6, SRZ ;  /* 0x0000000000067805 */ /* 0x001fcc000001ff00 */
[----:B------:R-:W5:Y:S04]  /*0590*/  @!P1 LDG.E.EL R6, desc[UR4][R44.64] ;  /* 0x000000042c069981 */ /* 0x000f68000c2e1900 */
[----:B------:R-:W5:Y:S01]  /*05a0*/  @!P1 LDG.E.EL R7, desc[UR4][R44.64] ;  /* 0x000000042c079981 */ /* 0x000f62000c2e1900 */
[----:B--2---:R-:W-:-:S06]  /*05b0*/  FADD R42, R4, 0.0010000000474974513054 ;  /* 0x3a83126f042a7421 */ /* 0x004fcc0000000000 */
[----:B------:R-:W0:Y:S01]  /*05c0*/  MUFU.SQRT R42, R42 ;  /* 0x0000002a002a7308 */ /* 0x000e220000002000 */
[----:B---3--:R-:W-:-:S07]  /*05d0*/  FADD R41, R39, 0.0010000000474974513054 ;  /* 0x3a83126f27297421 */ /* 0x008fce0000000000 */
[----:B------:R-:W1:Y:S01]  /*05e0*/  MUFU.SQRT R41, R41 ;  /* 0x0000002900297308 */ /* 0x000e620000002000 */
[C---:B0-----:R-:W-:Y:S02]  /*05f0*/  FSETP.GT.AND P3, PT, R42.reuse, 8.50705917302346158658e+37, PT ;  /* 0x7e8000002a00780b */ /* 0x041fe40003f64000 */
[----:B------:R-:W-:Y:S02]  /*0600*/  FSETP.GEU.AND P4, PT, R42, 1.175494350822287508e-38, PT ;  /* 0x008000002a00780b */ /* 0x000fe40003f8e000 */
[----:B------:R-:W-:Y:S01]  /*0610*/  MOV R4, RZ ;  /* 0x000000ff00047202 */ /* 0x000fe20000000f00 */
[----:B------:R-:W-:Y:S01]  /*0620*/  FADD R39, R24, 0.0010000000474974513054 ;  /* 0x3a83126f18277421 */ /* 0x000fe20000000000 */
[----:B-1----:R-:W-:-:S04]  /*0630*/  FSETP.GT.AND P5, PT, R41, 8.50705917302346158658e+37, PT ;  /* 0x7e8000002900780b */ /* 0x002fc80003fa4000 */
[----:B------:R0:W2:Y:S03]  /*0640*/  @!P0 LDG.E.EL R4, desc[UR4][R16.64] ;  /* 0x0000000410048981 */ /* 0x0000a6000c2e1900 */
[----:B------:R-:W-:Y:S01]  /*0650*/  @P3 FMUL R42, R42, 0.25 ;  /* 0x3e8000002a2a3820 */ /* 0x000fe20000400000 */
[----:B------:R-:W1:Y:S03]  /*0660*/  MUFU.SQRT R39, R39 ;  /* 0x0000002700277308 */ /* 0x000e660000002000 */
[----:B------:R-:W-:Y:S01]  /*0670*/  @!P4 FMUL R42, R42, 16777216 ;  /* 0x4b8000002a2ac820 */ /* 0x000fe20000400000 */
[----:B0-----:R-:W-:Y:S01]  /*0680*/  HFMA2.MMA R16, -RZ, RZ, 1.625, 0 ;  /* 0x3e800000ff107435 */ /* 0x001fe200000001ff */
[----:B------:R-:W-:-:S04]  /*0690*/  FSETP.GEU.AND P6, PT, R41, 1.175494350822287508e-38, PT ;  /* 0x008000002900780b */ /* 0x000fc80003fce000 */
[----:B------:R-:W0:Y:S01]  /*06a0*/  MUFU.RCP R42, R42 ;  /* 0x0000002a002a7308 */ /* 0x000e220000001000 */
[----:B------:R-:W-:Y:S01]  /*06b0*/  FADD R22, R22, 0.0010000000474974513054 ;  /* 0x3a83126f16167421 */ /* 0x000fe20000000000 */
[----:B------:R-:W-:-:S03]  /*06c0*/  @P5 FMUL R41, R41, 0.25 ;  /* 0x3e80000029295820 */ /* 0x000fc60000400000 */
[----:B------:R-:W-:-:S03]  /*06d0*/  FSEL R17, R16, 1, P3 ;  /* 0x3f80000010117808 */ /* 0x000fc60001800000 */
[----:B------:R-:W3:Y:S01]  /*06e0*/  MUFU.SQRT R24, R22 ;  /* 0x0000001600187308 */ /* 0x000ee20000002000 */
[----:B-1----:R-:W-:Y:S01]  /*06f0*/  FSETP.GT.AND P2, PT, R39, 8.50705917302346158658e+37, PT ;  /* 0x7e8000002700780b */ /* 0x002fe20003f44000 */
[----:B------:R-:W-:Y:S01]  /*0700*/  @!P6 FMUL R41, R41, 16777216 ;  /* 0x4b8000002929e820 */ /* 0x000fe20000400000 */
[----:B------:R-:W-:Y:S01]  /*0710*/  @!P4 FMUL R17, R17, 16777216 ;  /* 0x4b8000001111c820 */ /* 0x000fe20000400000 */
[----:B------:R-:W-:Y:S01]  /*0720*/  FADD R45, R0, 0.0010000000474974513054 ;  /* 0x3a83126f002d7421 */ /* 0x000fe20000000000 */
[----:B------:R-:W-:Y:S02]  /*0730*/  FSETP.GEU.AND P3, PT, R39, 1.175494350822287508e-38, PT ;  /* 0x008000002700780b */ /* 0x000fe40003f6e000 */
[----:B0-----:R-:W-:Y:S02]  /*0740*/  FMUL R0, R42, R17 ;  /* 0x000000112a007220 */ /* 0x001fe40000400000 */
[----:B------:R-:W0:Y:S01]  /*0750*/  MUFU.RCP R42, R41 ;  /* 0x00000029002a7308 */ /* 0x000e220000001000 */
[----:B------:R-:W-:-:S02]  /*0760*/  FSEL R17, R16, 1, P5 ;  /* 0x3f80000010117808 */ /* 0x000fc40002800000 */
[C---:B---3--:R-:W-:Y:S02]  /*0770*/  FSETP.GT.AND P4, PT, R24.reuse, 8.50705917302346158658e+37, PT ;  /* 0x7e8000001800780b */ /* 0x048fe40003f84000 */
[----:B------:R-:W-:Y:S01]  /*0780*/  @P2 FMUL R39, R39, 0.25 ;  /* 0x3e80000027272820 */ /* 0x000fe20000400000 */
[----:B------:R-:W-:Y:S01]  /*0790*/  @!P6 FMUL R17, R17, 16777216 ;  /* 0x4b8000001111e820 */ /* 0x000fe20000400000 */
[----:B------:R-:W-:Y:S01]  /*07a0*/  FSETP.GEU.AND P5, PT, R24, 1.175494350822287508e-38, PT ;  /* 0x008000001800780b */ /* 0x000fe20003fae000 */
[----:B------:R-:W-:Y:S01]  /*07b0*/  FADD R28, R28, 0.0010000000474974513054 ;  /* 0x3a83126f1c1c7421 */ /* 0x000fe20000000000 */
[----:B------:R-:W-:Y:S01]  /*07c0*/  @!P3 FMUL R39, R39, 16777216 ;  /* 0x4b8000002727b820 */ /* 0x000fe20000400000 */
[----:B------:R-:W1:Y:S01]  /*07d0*/  MUFU.SQRT R22, R45 ;  /* 0x0000002d00167308 */ /* 0x000e620000002000 */
[----:B0-----:R-:W-:-:S07]  /*07e0*/  FMUL R42, R42, R17 ;  /* 0x000000112a2a7220 */ /* 0x001fce0000400000 */
[----:B------:R-:W0:Y:S01]  /*07f0*/  MUFU.SQRT R17, R28 ;  /* 0x0000001c00117308 */ /* 0x000e220000002000 */
[----:B------:R-:W-:Y:S01]  /*0800*/  @P4 FMUL R24, R24, 0.25 ;  /* 0x3e80000018184820 */ /* 0x000fe20000400000 */
[----:B------:R-:W-:-:S06]  /*0810*/  FADD R19, R19, 0.0010000000474974513054 ;  /* 0x3a83126f13137421 */ /* 0x000fcc0000000000 */
[----:B------:R-:W3:Y:S01]  /*0820*/  MUFU.RCP R44, R39 ;  /* 0x00000027002c7308 */ /* 0x000ee20000001000 */
[----:B------:R-:W-:Y:S01]  /*0830*/  FSEL R41, R16, 1, P2 ;  /* 0x3f80000010297808 */ /* 0x000fe20001000000 */
[----:B------:R-:W-:Y:S01]  /*0840*/  @!P5 FMUL R24, R24, 16777216 ;  /* 0x4b8000001818d820 */ /* 0x000fe20000400000 */
[----:B-1----:R-:W-:-:S03]  /*0850*/  FSETP.GT.AND P6, PT, R22, 8.50705917302346158658e+37, PT ;  /* 0x7e8000001600780b */ /* 0x002fc60003fc4000 */
[----:B------:R-:W-:Y:S02]  /*0860*/  @!P3 FMUL R41, R41, 16777216 ;  /* 0x4b8000002929b820 */ /* 0x000fe40000400000 */
[----:B------:R-:W1:Y:S01]  /*0870*/  MUFU.SQRT R19, R19 ;  /* 0x0000001300137308 */ /* 0x000e620000002000 */
[----:B0-----:R-:W-:-:S07]  /*0880*/  FSETP.GT.AND P3, PT, R17, 8.50705917302346158658e+37, PT ;  /* 0x7e8000001100780b */ /* 0x001fce0003f64000 */
[----:B------:R-:W0:Y:S01]  /*0890*/  MUFU.RCP R39, R24 ;  /* 0x0000001800277308 */ /* 0x000e220000001000 */
[----:B---3--:R-:W-:Y:S01]  /*08a0*/  FMUL R41, R44, R41 ;  /* 0x000000292c297220 */ /* 0x008fe20000400000 */
[----:B------:R-:W-:Y:S01]  /*08b0*/  FADD R44, R20, 0.0010000000474974513054 ;  /* 0x3a83126f142c7421 */ /* 0x000fe20000000000 */
[----:B------:R-:W-:Y:S02]  /*08c0*/  FSETP.GEU.AND P2, PT, R22, 1.175494350822287508e-38, PT ;  /* 0x008000001600780b */ /* 0x000fe40003f4e000 */
[----:B------:R-:W-:Y:S01]  /*08d0*/  FSEL R20, R16, 1, P4 ;  /* 0x3f80000010147808 */ /* 0x000fe20002000000 */
[----:B------:R-:W-:-:S04]  /*08e0*/  @P6 FMUL R22, R22, 0.25 ;  /* 0x3e80000016166820 */ /* 0x000fc80000400000 */
[----:B------:R-:W-:Y:S01]  /*08f0*/  @!P5 FMUL R20, R20, 16777216 ;  /* 0x4b8000001414d820 */ /* 0x000fe20000400000 */
[----:B-1----:R-:W-:Y:S02]  /*0900*/  FSETP.GT.AND P5, PT, R19, 8.50705917302346158658e+37, PT ;  /* 0x7e8000001300780b */ /* 0x002fe40003fa4000 */
[C---:B------:R-:W-:Y:S01]  /*0910*/  FSETP.GEU.AND P4, PT, R17.reuse, 1.175494350822287508e-38, PT ;  /* 0x008000001100780b */ /* 0x040fe20003f8e000 */
[----:B------:R-:W-:Y:S01]  /*0920*/  @P3 FMUL R17, R17, 0.25 ;  /* 0x3e80000011113820 */ /* 0x000fe20000400000 */
[----:B0-----:R-:W-:Y:S01]  /*0930*/  FMUL R39, R39, R20 ;  /* 0x0000001427277220 */ /* 0x001fe20000400000 */
[----:B------:R-:W-:Y:S02]  /*0940*/  FSEL R20, R16, 1, P3 ;  /* 0x3f80000010147808 */ /* 0x000fe40001800000 */
[----:B------:R-:W-:Y:S01]  /*0950*/  FSETP.GEU.AND P3, PT, R19, 1.175494350822287508e-38, PT ;  /* 0x008000001300780b */ /* 0x000fe20003f6e000 */
[----:B------:R-:W-:Y:S01]  /*0960*/  @!P2 FMUL R22, R22, 16777216 ;  /* 0x4b8000001616a820 */ /* 0x000fe20000400000 */
[----:B------:R-:W0:Y:S01]  /*0970*/  MUFU.SQRT R44, R44 ;  /* 0x0000002c002c7308 */ /* 0x000e220000002000 */
[----:B------:R-:W-:-:S03]  /*0980*/  FSEL R45, R16, 1, P6 ;  /* 0x3f800000102d7808 */ /* 0x000fc60003000000 */
[----:B------:R-:W-:-:S04]  /*0990*/  @P5 FMUL R19, R19, 0.25 ;  /* 0x3e80000013135820 */ /* 0x000fc80000400000 */
[----:B------:R-:W1:Y:S01]  /*09a0*/  MUFU.RCP R28, R22 ;  /* 0x00000016001c7308 */ /* 0x000e620000001000 */
[----:B------:R-:W-:Y:S02]  /*09b0*/  @!P4 FMUL R17, R17, 16777216 ;  /* 0x4b8000001111c820 */ /* 0x000fe40000400000 */
[----:B------:R-:W-:Y:S01]  /*09c0*/  @!P3 FMUL R19, R19, 16777216 ;  /* 0x4b8000001313b820 */ /* 0x000fe20000400000 */
[----:B------:R-:W-:Y:S01]  /*09d0*/  @!P2 FMUL R45, R45, 16777216 ;  /* 0x4b8000002d2da820 */ /* 0x000fe20000400000 */
[----:B0-----:R-:W-:-:S03]  /*09e0*/  FSETP.GT.AND P6, PT, R44, 8.50705917302346158658e+37, PT ;  /* 0x7e8000002c00780b */ /* 0x001fc60003fc4000 */
[----:B------:R-:W0:Y:S08]  /*09f0*/  MUFU.RCP R17, R17 ;  /* 0x0000001100117308 */ /* 0x000e300000001000 */
[----:B------:R3:W3:Y:S01]  /*0a00*/  MUFU.RCP R24, R19 ;  /* 0x0000001300187308 */ /* 0x0006e20000001000 */
[----:B-1----:R-:W-:Y:S01]  /*0a10*/  FMUL R28, R28, R45 ;  /* 0x0000002d1c1c7220 */ /* 0x002fe20000400000 */
[----:B------:R-:W-:-:S02]  /*0a20*/  FSEL R45, R16, 1, P6 ;  /* 0x3f800000102d7808 */ /* 0x000fc40003000000 */
[----:B------:R-:W-:Y:S01]  /*0a30*/  FSEL R16, R16, 1, P5 ;  /* 0x3f80000010107808 */ /* 0x000fe20002800000 */
[----:B------:R-:W-:-:S04]  /*0a40*/  @!P4 FMUL R20, R20, 16777216 ;  /* 0x4b8000001414c820 */ /* 0x000fc80000400000 */
[----:B------:R-:W-:Y:S01]  /*0a50*/  @!P3 FMUL R16, R16, 16777216 ;  /* 0x4b8000001010b820 */ /* 0x000fe20000400000 */
[----:B0-----:R-:W-:Y:S01]  /*0a60*/  FMUL R20, R17, R20 ;  /* 0x0000001411147220 */ /* 0x001fe20000400000 */
[----:B----4-:R-:W-:Y:S01]  /*0a70*/  FADD R13, -R18, R13 ;  /* 0x0000000d120d7221 */ /* 0x010fe20000000100 */
[----:B---3--:R-:W-:Y:S01]  /*0a80*/  CS2R R18, SRZ ;  /* 0x0000000000127805 */ /* 0x008fe2000001ff00 */
[----:B------:R-:W-:Y:S01]  /*0a90*/  FMUL R24, R24, R16 ;  /* 0x0000001018187220 */ /* 0x000fe20000400000 */
[----:B------:R-:W-:-:S06]  /*0aa0*/  CS2R R16, SRZ ;  /* 0x0000000000107805 */ /* 0x000fcc000001ff00 */
[----:B------:R0:W3:Y:S01]  /*0ab0*/  @!P0 LDG.E.128 R16, desc[UR4][R26.64+0x800] ;  /* 0x000800041a108981 */ /* 0x0000e2000c1e1d00 */
[C---:B------:R-:W-:Y:S01]  /*0ac0*/  FSETP.GEU.AND P2, PT, R44.reuse, 1.175494350822287508e-38, PT ;  /* 0x008000002c00780b */ /* 0x040fe20003f4e000 */
[----:B------:R-:W-:-:S12]  /*0ad0*/  @P6 FMUL R44, R44, 0.25 ;  /* 0x3e8000002c2c6820 */ /* 0x000fd80000400000 */
[----:B------:R-:W-:-:S04]  /*0ae0*/  @!P2 FMUL R44, R44, 16777216 ;  /* 0x4b8000002c2ca820 */ /* 0x000fc80000400000 */
[----:B------:R-:W1:Y:S01]  /*0af0*/  MUFU.RCP R22, R44 ;  /* 0x0000002c00167308 */ /* 0x000e620000001000 */
[----:B0-----:R-:W-:Y:S02]  /*0b00*/  MOV R26, RZ ;  /* 0x000000ff001a7202 */ /* 0x001fe40000000f00 */
[----:B------:R-:W-:Y:S01]  /*0b10*/  MOV R27, R29 ;  /* 0x0000001d001b7202 */ /* 0x000fe20000000f00 */
[----:B------:R-:W-:Y:S01]  /*0b20*/  FADD R43, -R43, R12 ;  /* 0x0000000c2b2b7221 */ /* 0x000fe20000000100 */
[----:B------:R-:W-:Y:S01]  /*0b30*/  @!P2 FMUL R45, R45, 16777216 ;  /* 0x4b8000002d2da820 */ /* 0x000fe20000400000 */
[----:B------:R-:W-:-:S04]  /*0b40*/  IMAD.HI R12, R29, -0x4fdf51ef, R26 ;  /* 0xb020ae111d0c7827 */ /* 0x000fc800078e021a */
[----:B-1----:R-:W-:Y:S01]  /*0b50*/  FMUL R22, R22, R45 ;  /* 0x0000002d16167220 */ /* 0x002fe20000400000 */
[----:B------:R-:W-:-:S04]  /*0b60*/  SHF.R.U32.HI R45, RZ, 0x1f, R12 ;  /* 0x0000001fff2d7819 */ /* 0x000fc8000001160c */
[----:B------:R-:W-:Y:S02]  /*0b70*/  LEA.HI.SX32 R45, R12, R45, 0xc ;  /* 0x0000002d0c2d7211 */ /* 0x000fe400078f62ff */
[----:B------:R-:W-:-:S03]  /*0b80*/  MOV R27, R25 ;  /* 0x00000019001b7202 */ /* 0x000fc60000000f00 */
[----:B------:R-:W-:-:S04]  /*0b90*/  IMAD R12, R45, -0x174180, R29 ;  /* 0xffe8be802d0c7824 */ /* 0x000fc800078e021d */
[----:B------:R-:W-:Y:S02]  /*0ba0*/  IMAD R29, R45, 0x26c280, R12 ;  /* 0x0026c2802d1d7824 */ /* 0x000fe400078e020c */
[----:B------:R-:W-:Y:S02]  /*0bb0*/  IMAD.HI R12, R25, -0x4fdf51ef, R26 ;  /* 0xb020ae11190c7827 */ /* 0x000fe400078e021a */
[----:B------:R-:W0:Y:S02]  /*0bc0*/  LDC.64 R26, c[0x0][0x238] ;  /* 0x00008e00ff1a7b82 */ /* 0x000e240000000a00 */
[----:B------:R-:W-:Y:S01]  /*0bd0*/  FADD R14, -R11, R14 ;  /* 0x0000000e0b0e7221 */ /* 0x000fe20000000100 */
[----:B------:R-:W-:Y:S01]  /*0be0*/  FADD R38, -R38, R15 ;  /* 0x0000000f26267221 */ /* 0x000fe20000000100 */
[----:B------:R-:W-:Y:S01]  /*0bf0*/  SHF.R.U32.HI R45, RZ, 0x1f, R12 ;  /* 0x0000001fff2d7819 */ /* 0x000fe2000001160c */
[----:B------:R-:W-:Y:S01]  /*0c00*/  FMUL R43, R0, R43 ;  /* 0x0000002b002b7220 */ /* 0x000fe20000400000 */
[----:B------:R-:W-:Y:S01]  /*0c10*/  FMUL R42, R42, R13 ;  /* 0x0000000d2a2a7220 */ /* 0x000fe20000400000 */
[----:B------:R-:W-:Y:S01]  /*0c20*/  FMUL R41, R41, R14 ;  /* 0x0000000e29297220 */ /* 0x000fe20000400000 */
[----:B------:R-:W-:Y:S01]  /*0c30*/  LEA.HI.SX32 R45, R12, R45, 0xc ;  /* 0x0000002d0c2d7211 */ /* 0x000fe200078f62ff */
[----:B------:R-:W-:Y:S01]  /*0c40*/  FMUL R38, R39, R38 ;  /* 0x0000002627267220 */ /* 0x000fe20000400000 */
[----:B-----5:R-:W-:Y:S01]  /*0c50*/  FFMA R34, R43, R37, R34 ;  /* 0x000000252b227223 */ /* 0x020fe20000000022 */
[----:B------:R-:W-:Y:S01]  /*0c60*/  FFMA R5, R42, R40, R5 ;  /* 0x000000282a057223 */ /* 0x000fe20000000005 */
[----:B------:R-:W-:Y:S01]  /*0c70*/  FFMA R35, R41, R35, R6 ;  /* 0x0000002329237223 */ /* 0x000fe20000000006 */
[----:B------:R-:W-:Y:S01]  /*0c80*/  FFMA R36, R38, R36, R7 ;  /* 0x0000002426247223 */ /* 0x000fe20000000007 */
[----:B------:R-:W-:Y:S01]  /*0c90*/  IMAD R12, R45, -0x174180, R25 ;  /* 0xffe8be802d0c7824 */ /* 0x000fe200078e0219 */
[----:B------:R-:W-:-:S02]  /*0ca0*/  FSETP.GEU.AND P5, PT, R34, RZ, PT ;  /* 0x000000ff2200720b */ /* 0x000fc40003fae000 */
[----:B------:R-:W-:Y:S01]  /*0cb0*/  FSETP.GEU.AND P3, PT, R35, RZ, PT ;  /* 0x000000ff2300720b */ /* 0x000fe20003f6e000 */
[----:B------:R-:W-:Y:S01]  /*0cc0*/  IMAD R25, R45, 0x26c280, R12 ;  /* 0x0026c2802d197824 */ /* 0x000fe200078e020c */
[C---:B------:R-:W-:Y:S02]  /*0cd0*/  FSETP.GEU.AND P2, PT, R36.reuse, RZ, PT ;  /* 0x000000ff2400720b */ /* 0x040fe40003f4e000 */
[----:B------:R-:W-:Y:S02]  /*0ce0*/  FSETP.GEU.AND P4, PT, R5, RZ, PT ;  /* 0x000000ff0500720b */ /* 0x000fe40003f8e000 */
[----:B------:R-:W-:Y:S01]  /*0cf0*/  SEL R15, R36, RZ, P2 ;  /* 0x000000ff240f7207 */ /* 0x000fe20001000000 */
[----:B0-----:R-:W-:Y:S01]  /*0d00*/  IMAD.WIDE R6, R25, 0x4, R26 ;  /* 0x0000000419067825 */ /* 0x001fe200078e021a */
[----:B------:R-:W-:Y:S02]  /*0d10*/  SEL R14, R35, RZ, P3 ;  /* 0x000000ff230e7207 */ /* 0x000fe40001800000 */
[----:B------:R-:W-:-:S02]  /*0d20*/  SEL R13, R5, RZ, P4 ;  /* 0x000000ff050d7207 */ /* 0x000fc40002000000 */
[----:B------:R-:W-:-:S05]  /*0d30*/  SEL R12, R34, RZ, P5 ;  /* 0x000000ff220c7207 */ /* 0x000fca0002800000 */
[----:B------:R0:W-:Y:S01]  /*0d40*/  @!P1 STG.E.128 desc[UR4][R6.64], R12 ;  /* 0x0000000c06009986 */ /* 0x0001e2000c101d04 */
[----:B------:R-:W-:-:S04]  /*0d50*/  IMAD.WIDE R26, R29, 0x4, R26 ;  /* 0x000000041d1a7825 */ /* 0x000fc800078e021a */
[----:B---3--:R-:W-:Y:S01]  /*0d60*/  FADD R33, -R33, R16 ;  /* 0x0000001021217221 */ /* 0x008fe20000000100 */
[----:B------:R-:W-:Y:S01]  /*0d70*/  FADD R19, -R32, R19 ;  /* 0x0000001320137221 */ /* 0x000fe20000000100 */
[----:B------:R-:W-:Y:S01]  /*0d80*/  FADD R31, -R31, R18 ;  /* 0x000000121f1f7221 */ /* 0x000fe20000000100 */
[----:B------:R-:W-:Y:S01]  /*0d90*/  FADD R17, -R30, R17 ;  /* 0x000000111e117221 */ /* 0x000fe20000000100 */
[----:B------:R-:W-:Y:S01]  /*0da0*/  FMUL R33, R28, R33 ;  /* 0x000000211c217220 */ /* 0x000fe20000400000 */
[----:B------:R-:W-:Y:S01]  /*0db0*/  FMUL R19, R24, R19 ;  /* 0x0000001318137220 */ /* 0x000fe20000400000 */
[----:B------:R-:W-:Y:S01]  /*0dc0*/  FMUL R22, R22, R31 ;  /* 0x0000001f16167220 */ /* 0x000fe20000400000 */
[----:B------:R-:W-:Y:S01]  /*0dd0*/  FMUL R17, R20, R17 ;  /* 0x0000001114117220 */ /* 0x000fe20000400000 */
[----:B------:R-:W-:Y:S01]  /*0de0*/  FFMA R8, R33, R23, R8 ;  /* 0x0000001721087223 */ /* 0x000fe20000000008 */
[----:B--2---:R-:W-:Y:S01]  /*0df0*/  FFMA R4, R19, R21, R4 ;  /* 0x0000001513047223 */ /* 0x004fe20000000004 */
[----:B------:R-:W-:Y:S01]  /*0e00*/  FFMA R3, R22, R10, R3 ;  /* 0x0000000a16037223 */ /* 0x000fe20000000003 */
[----:B------:R-:W-:-:S02]  /*0e10*/  FFMA R2, R17, R9, R2 ;  /* 0x0000000911027223 */ /* 0x000fc40000000002 */
[----:B------:R-:W-:Y:S02]  /*0e20*/  FSETP.GEU.AND P4, PT, R8, RZ, PT ;  /* 0x000000ff0800720b */ /* 0x000fe40003f8e000 */
[----:B------:R-:W-:Y:S02]  /*0e30*/  FSETP.GEU.AND P1, PT, R4, RZ, PT ;  /* 0x000000ff0400720b */ /* 0x000fe40003f2e000 */
[C---:B------:R-:W-:Y:S02]  /*0e40*/  FSETP.GEU.AND P2, PT, R3.reuse, RZ, PT ;  /* 0x000000ff0300720b */ /* 0x040fe40003f4e000 */
[----:B------:R-:W-:Y:S02]  /*0e50*/  FSETP.GEU.AND P3, PT, R2, RZ, PT ;  /* 0x000000ff0200720b */ /* 0x000fe40003f6e000 */
[----:B------:R-:W-:Y:S02]  /*0e60*/  SEL R11, R4, RZ, P1 ;  /* 0x000000ff040b7207 */ /* 0x000fe40000800000 */
[----:B------:R-:W-:-:S02]  /*0e70*/  SEL R10, R3, RZ, P2 ;  /* 0x000000ff030a7207 */ /* 0x000fc40001000000 */
[----:B------:R-:W-:Y:S02]  /*0e80*/  SEL R9, R2, RZ, P3 ;  /* 0x000000ff02097207 */ /* 0x000fe40001800000 */
[----:B------:R-:W-:Y:S01]  /*0e90*/  SEL R8, R8, RZ, P4 ;  /* 0x000000ff08087207 */ /* 0x000fe20002000000 */
[----:B0-----:R-:W-:Y:S06]  /*0ea0*/  @P0 EXIT ;  /* 0x000000000000094d */ /* 0x001fec0003800000 */
[----:B------:R-:W-:Y:S01]  /*0eb0*/  STG.E.128 desc[UR4][R26.64], R8 ;  /* 0x000000081a007986 */ /* 0x000fe2000c101d04 */
[----:B------:R-:W-:Y:S05]  /*0ec0*/  EXIT ;  /* 0x000000000000794d */ /* 0x000fea0003800000 */
.L_x_0:
[----:B------:R-:W-:-:S00]  /*0ed0*/  BRA `(.L_x_0) ;  /* 0xfffffffc00fc7947 */ /* 0x000fc0000383ffff */
[----:B------:R-:W-:-:S00]  /*0ee0*/  NOP ;  /* 0x0000000000007918 */ /* 0x000fc00000000000 */
        /* <DEDUP_REMOVED lines=9> */
.L_x_1:


//--------------------- .nv.global.init           --------------------------
	.section	.nv.global.init,"aw",@progbits
.nv.global.init:
	.type		_$_str,@object
	.size		_$_str,(_$_str_$_2 - _$_str)
_$_str:
        /*0000*/ 	.byte	0x5f, 0x5f, 0x43, 0x55, 0x44, 0x41, 0x5f, 0x46, 0x54, 0x5a, 0x00
	.type		_$_str_$_2,@object
	.size		_$_str_$_2,(.L_1 - _$_str_$_2)
_$_str_$_2:
        /*000b*/ 	.byte	0x5f, 0x5f, 0x43, 0x55, 0x44, 0x41, 0x5f, 0x50, 0x52, 0x45, 0x43, 0x5f, 0x53, 0x51, 0x52, 0x54
        /*001b*/ 	.byte	0x00
.L_1:


//--------------------- .nv.constant0.triton_poi_fused__native_batch_norm_legit_no_training_relu_4 --------------------------
	.section	.nv.constant0.triton_poi_fused__native_batch_norm_legit_no_training_relu_4,"a",@progbits
	.sectionflags	@""
	.align	4
.nv.constant0.triton_poi_fused__native_batch_norm_legit_no_training_relu_4:
	.zero		580
